//
// Generated by NVIDIA NVVM Compiler
//
// Compiler Build ID: CL-36424714
// Cuda compilation tools, release 13.0, V13.0.88
// Based on NVVM 20.0.0
//

.version 9.0
.target sm_100
.address_size 64

	// .globl	_Z19matrixMultiplyTiledPfS_S_iii
// _ZZ19matrixMultiplyTiledPfS_S_iiiE5tileA has been demoted
// _ZZ19matrixMultiplyTiledPfS_S_iiiE5tileB has been demoted

.visible .entry _Z19matrixMultiplyTiledPfS_S_iii(
	.param .u64 .ptr .align 1 _Z19matrixMultiplyTiledPfS_S_iii_param_0,
	.param .u64 .ptr .align 1 _Z19matrixMultiplyTiledPfS_S_iii_param_1,
	.param .u64 .ptr .align 1 _Z19matrixMultiplyTiledPfS_S_iii_param_2,
	.param .u32 _Z19matrixMultiplyTiledPfS_S_iii_param_3,
	.param .u32 _Z19matrixMultiplyTiledPfS_S_iii_param_4,
	.param .u32 _Z19matrixMultiplyTiledPfS_S_iii_param_5
)
{
	.reg .pred 	%p<12>;
	.reg .b32 	%r<42>;
	.reg .b32 	%f<63>;
	.reg .b64 	%rd<13>;
	// demoted variable
	.shared .align 4 .b8 _ZZ19matrixMultiplyTiledPfS_S_iiiE5tileA[1024];
	// demoted variable
	.shared .align 4 .b8 _ZZ19matrixMultiplyTiledPfS_S_iiiE5tileB[1024];
	ld.param.u64 	%rd4, [_Z19matrixMultiplyTiledPfS_S_iii_param_0];
	ld.param.u64 	%rd5, [_Z19matrixMultiplyTiledPfS_S_iii_param_1];
	ld.param.u64 	%rd6, [_Z19matrixMultiplyTiledPfS_S_iii_param_2];
	ld.param.u32 	%r23, [_Z19matrixMultiplyTiledPfS_S_iii_param_3];
	ld.param.u32 	%r24, [_Z19matrixMultiplyTiledPfS_S_iii_param_4];
	ld.param.u32 	%r25, [_Z19matrixMultiplyTiledPfS_S_iii_param_5];
	mov.u32 	%r26, %ctaid.x;
	mov.u32 	%r27, %ntid.x;
	mov.u32 	%r39, %tid.x;
	mad.lo.s32 	%r2, %r26, %r27, %r39;
	mov.u32 	%r28, %ctaid.y;
	mov.u32 	%r29, %ntid.y;
	mov.u32 	%r37, %tid.y;
	mad.lo.s32 	%r4, %r28, %r29, %r37;
	setp.lt.s32 	%p1, %r24, 1;
	mov.f32 	%f62, 0f00000000;
	@%p1 bra 	$L__BB0_7;
	add.s32 	%r30, %r24, 15;
	shr.u32 	%r31, %r30, 4;
	shl.b32 	%r32, %r39, 6;
	mov.u32 	%r33, _ZZ19matrixMultiplyTiledPfS_S_iiiE5tileA;
	add.s32 	%r5, %r33, %r32;
	shl.b32 	%r34, %r37, 2;
	add.s32 	%r6, %r5, %r34;
	mov.u32 	%r35, _ZZ19matrixMultiplyTiledPfS_S_iiiE5tileB;
	add.s32 	%r8, %r35, %r34;
	add.s32 	%r7, %r8, %r32;
	neg.s32 	%r41, %r31;
	mad.lo.s32 	%r40, %r39, %r25, %r4;
	shl.b32 	%r11, %r25, 4;
	mad.lo.s32 	%r38, %r24, %r2, %r37;
	cvta.to.global.u64 	%rd1, %rd4;
	cvta.to.global.u64 	%rd2, %rd5;
	mov.f32 	%f62, 0f00000000;
$L__BB0_2:
	setp.ge.s32 	%p2, %r2, %r23;
	mul.wide.s32 	%rd7, %r38, 4;
	add.s64 	%rd3, %rd1, %rd7;
	setp.ge.s32 	%p3, %r37, %r24;
	mov.f32 	%f60, 0f00000000;
	or.pred  	%p4, %p2, %p3;
	@%p4 bra 	$L__BB0_4;
	ld.global.f32 	%f60, [%rd3];
$L__BB0_4:
	setp.ge.s32 	%p5, %r4, %r25;
	st.shared.f32 	[%r6], %f60;
	setp.ge.s32 	%p6, %r39, %r24;
	mov.f32 	%f61, 0f00000000;
	or.pred  	%p7, %p6, %p5;
	@%p7 bra 	$L__BB0_6;
	mul.wide.s32 	%rd8, %r40, 4;
	add.s64 	%rd9, %rd2, %rd8;
	ld.global.f32 	%f61, [%rd9];
$L__BB0_6:
	st.shared.f32 	[%r7], %f61;
	bar.sync 	0;
	ld.shared.f32 	%f12, [%r5];
	ld.shared.f32 	%f13, [%r8];
	fma.rn.f32 	%f14, %f12, %f13, %f62;
	ld.shared.f32 	%f15, [%r5+4];
	ld.shared.f32 	%f16, [%r8+64];
	fma.rn.f32 	%f17, %f15, %f16, %f14;
	ld.shared.f32 	%f18, [%r5+8];
	ld.shared.f32 	%f19, [%r8+128];
	fma.rn.f32 	%f20, %f18, %f19, %f17;
	ld.shared.f32 	%f21, [%r5+12];
	ld.shared.f32 	%f22, [%r8+192];
	fma.rn.f32 	%f23, %f21, %f22, %f20;
	ld.shared.f32 	%f24, [%r5+16];
	ld.shared.f32 	%f25, [%r8+256];
	fma.rn.f32 	%f26, %f24, %f25, %f23;
	ld.shared.f32 	%f27, [%r5+20];
	ld.shared.f32 	%f28, [%r8+320];
	fma.rn.f32 	%f29, %f27, %f28, %f26;
	ld.shared.f32 	%f30, [%r5+24];
	ld.shared.f32 	%f31, [%r8+384];
	fma.rn.f32 	%f32, %f30, %f31, %f29;
	ld.shared.f32 	%f33, [%r5+28];
	ld.shared.f32 	%f34, [%r8+448];
	fma.rn.f32 	%f35, %f33, %f34, %f32;
	ld.shared.f32 	%f36, [%r5+32];
	ld.shared.f32 	%f37, [%r8+512];
	fma.rn.f32 	%f38, %f36, %f37, %f35;
	ld.shared.f32 	%f39, [%r5+36];
	ld.shared.f32 	%f40, [%r8+576];
	fma.rn.f32 	%f41, %f39, %f40, %f38;
	ld.shared.f32 	%f42, [%r5+40];
	ld.shared.f32 	%f43, [%r8+640];
	fma.rn.f32 	%f44, %f42, %f43, %f41;
	ld.shared.f32 	%f45, [%r5+44];
	ld.shared.f32 	%f46, [%r8+704];
	fma.rn.f32 	%f47, %f45, %f46, %f44;
	ld.shared.f32 	%f48, [%r5+48];
	ld.shared.f32 	%f49, [%r8+768];
	fma.rn.f32 	%f50, %f48, %f49, %f47;
	ld.shared.f32 	%f51, [%r5+52];
	ld.shared.f32 	%f52, [%r8+832];
	fma.rn.f32 	%f53, %f51, %f52, %f50;
	ld.shared.f32 	%f54, [%r5+56];
	ld.shared.f32 	%f55, [%r8+896];
	fma.rn.f32 	%f56, %f54, %f55, %f53;
	ld.shared.f32 	%f57, [%r5+60];
	ld.shared.f32 	%f58, [%r8+960];
	fma.rn.f32 	%f62, %f57, %f58, %f56;
	bar.sync 	0;
	add.s32 	%r41, %r41, 1;
	setp.ne.s32 	%p8, %r41, 0;
	add.s32 	%r40, %r40, %r11;
	add.s32 	%r39, %r39, 16;
	add.s32 	%r38, %r38, 16;
	add.s32 	%r37, %r37, 16;
	@%p8 bra 	$L__BB0_2;
$L__BB0_7:
	setp.ge.s32 	%p9, %r2, %r23;
	setp.ge.s32 	%p10, %r4, %r25;
	or.pred  	%p11, %p9, %p10;
	@%p11 bra 	$L__BB0_9;
	mad.lo.s32 	%r36, %r25, %r2, %r4;
	cvta.to.global.u64 	%rd10, %rd6;
	mul.wide.s32 	%rd11, %r36, 4;
	add.s64 	%rd12, %rd10, %rd11;
	st.global.f32 	[%rd12], %f62;
$L__BB0_9:
	ret;

}


// ===== COMPILED SASS (sm_100) =====

	.target	sm_100

	.elftype	@"ET_EXEC"


//--------------------- .note.nv.tkinfo           --------------------------
	.section	.note.nv.tkinfo,"",@"SHT_NOTE"
	.sectionflags	@"SHF_NOTE_NV_TKINFO"
	.tkinfo
        /*0018*/ 	.word	0x00000002
        /*0030*/ 	.string	""
        /*0030*/ 	.string	"ptxas"
        /*0030*/ 	.string	"Cuda compilation tools, release 13.0, V13.0.88"
        /*0030*/ 	.string	"Build cuda_13.0.r13.0/compiler.36424714_0"
        /*0030*/ 	.string	"-arch sm_100 -m 64 "



//--------------------- .note.nv.cuinfo           --------------------------
	.section	.note.nv.cuinfo,"",@"SHT_NOTE"
	.sectionflags	@"SHF_NOTE_NV_CUINFO"
        /*0018*/ 	.short	0x0002
        /*001a*/ 	.short	0x0064
        /*001c*/ 	.short	0x0082
	.zero		2


//--------------------- .nv.info                  --------------------------
	.section	.nv.info,"",@"SHT_CUDA_INFO"
	.align	4


	//----- nvinfo : EIATTR_REGCOUNT
	.align		4
        /*0000*/ 	.byte	0x04, 0x2f
        /*0002*/ 	.short	(.L_1 - .L_0)
	.align		4
.L_0:
        /*0004*/ 	.word	index@(_Z19matrixMultiplyTiledPfS_S_iii)
        /*0008*/ 	.word	0x00000020


	//----- nvinfo : EIATTR_FRAME_SIZE
	.align		4
.L_1:
        /*000c*/ 	.byte	0x04, 0x11
        /*000e*/ 	.short	(.L_3 - .L_2)
	.align		4
.L_2:
        /*0010*/ 	.word	index@(_Z19matrixMultiplyTiledPfS_S_iii)
        /*0014*/ 	.word	0x00000000


	//----- nvinfo : EIATTR_MIN_STACK_SIZE
	.align		4
.L_3:
        /*0018*/ 	.byte	0x04, 0x12
        /*001a*/ 	.short	(.L_5 - .L_4)
	.align		4
.L_4:
        /*001c*/ 	.word	index@(_Z19matrixMultiplyTiledPfS_S_iii)
        /*0020*/ 	.word	0x00000000
.L_5:


//--------------------- .nv.compat                --------------------------
	.section	.nv.compat,"",@"SHT_CUDA_COMPAT_INFO"
	.align	4
        /*0000*/ 	.byte	0x02, 0x09, 0x00, 0x00, 0x02, 0x02, 0x01, 0x00, 0x02, 0x05, 0x05, 0x00, 0x03, 0x07, 0x01, 0x01
        /*0010*/ 	.byte	0x02, 0x03, 0x00, 0x00, 0x02, 0x06, 0x01, 0x00, 0x04, 0x0b, 0x08, 0x00, 0x09, 0x00, 0x00, 0x00
        /*0020*/ 	.byte	0x00, 0x00, 0x00, 0x00


//--------------------- .nv.info._Z19matrixMultiplyTiledPfS_S_iii --------------------------
	.section	.nv.info._Z19matrixMultiplyTiledPfS_S_iii,"",@"SHT_CUDA_INFO"
	.sectionflags	@""
	.align	4


	//----- nvinfo : EIATTR_CUDA_API_VERSION
	.align		4
        /*0000*/ 	.byte	0x04, 0x37
        /*0002*/ 	.short	(.L_7 - .L_6)
.L_6:
        /*0004*/ 	.word	0x00000082


	//----- nvinfo : EIATTR_KPARAM_INFO
	.align		4
.L_7:
        /*0008*/ 	.byte	0x04, 0x17
        /*000a*/ 	.short	(.L_9 - .L_8)
.L_8:
        /*000c*/ 	.word	0x00000000
        /*0010*/ 	.short	0x0005
        /*0012*/ 	.short	0x0020
        /*0014*/ 	.byte	0x00, 0xf0, 0x11, 0x00


	//----- nvinfo : EIATTR_KPARAM_INFO
	.align		4
.L_9:
        /*0018*/ 	.byte	0x04, 0x17
        /*001a*/ 	.short	(.L_11 - .L_10)
.L_10:
        /*001c*/ 	.word	0x00000000
        /*0020*/ 	.short	0x0004
        /*0022*/ 	.short	0x001c
        /*0024*/ 	.byte	0x00, 0xf0, 0x11, 0x00


	//----- nvinfo : EIATTR_KPARAM_INFO
	.align		4
.L_11:
        /*0028*/ 	.byte	0x04, 0x17
        /*002a*/ 	.short	(.L_13 - .L_12)
.L_12:
        /*002c*/ 	.word	0x00000000
        /*0030*/ 	.short	0x0003
        /*0032*/ 	.short	0x0018
        /*0034*/ 	.byte	0x00, 0xf0, 0x11, 0x00


	//----- nvinfo : EIATTR_KPARAM_INFO
	.align		4
.L_13:
        /*0038*/ 	.byte	0x04, 0x17
        /*003a*/ 	.short	(.L_15 - .L_14)
.L_14:
        /*003c*/ 	.word	0x00000000
        /*0040*/ 	.short	0x0002
        /*0042*/ 	.short	0x0010
        /*0044*/ 	.byte	0x00, 0xf5, 0x21, 0x00


	//----- nvinfo : EIATTR_KPARAM_INFO
	.align		4
.L_15:
        /*0048*/ 	.byte	0x04, 0x17
        /*004a*/ 	.short	(.L_17 - .L_16)
.L_16:
        /*004c*/ 	.word	0x00000000
        /*0050*/ 	.short	0x0001
        /*0052*/ 	.short	0x0008
        /*0054*/ 	.byte	0x00, 0xf5, 0x21, 0x00


	//----- nvinfo : EIATTR_KPARAM_INFO
	.align		4
.L_17:
        /*0058*/ 	.byte	0x04, 0x17
        /*005a*/ 	.short	(.L_19 - .L_18)
.L_18:
        /*005c*/ 	.word	0x00000000
        /*0060*/ 	.short	0x0000
        /*0062*/ 	.short	0x0000
        /*0064*/ 	.byte	0x00, 0xf5, 0x21, 0x00


	//----- nvinfo : EIATTR_SPARSE_MMA_MASK
	.align		4
.L_19:
        /*0068*/ 	.byte	0x03, 0x50
        /*006a*/ 	.short	0x0000


	//----- nvinfo : EIATTR_MAXREG_COUNT
	.align		4
        /*006c*/ 	.byte	0x03, 0x1b
        /*006e*/ 	.short	0x00ff


	//----- nvinfo : EIATTR_NUM_BARRIERS
	.align		4
        /*0070*/ 	.byte	0x02, 0x4c
        /*0072*/ 	.byte	0x01
	.zero		1


	//----- nvinfo : EIATTR_MERCURY_ISA_VERSION
	.align		4
        /*0074*/ 	.byte	0x03, 0x5f
        /*0076*/ 	.short	0x0101


	//----- nvinfo : EIATTR_VRC_CTA_INIT_COUNT
	.align		4
        /*0078*/ 	.byte	0x02, 0x4a
	.zero		1
	.zero		1


	//----- nvinfo : EIATTR_EXIT_INSTR_OFFSETS
	.align		4
        /*007c*/ 	.byte	0x04, 0x1c
        /*007e*/ 	.short	(.L_21 - .L_20)


	//   ....[0]....
.L_20:
        /*0080*/ 	.word	0x000005f0


	//   ....[1]....
        /*0084*/ 	.word	0x00000640


	//----- nvinfo : EIATTR_CBANK_PARAM_SIZE
	.align		4
.L_21:
        /*0088*/ 	.byte	0x03, 0x19
        /*008a*/ 	.short	0x0024


	//----- nvinfo : EIATTR_PARAM_CBANK
	.align		4
        /*008c*/ 	.byte	0x04, 0x0a
        /*008e*/ 	.short	(.L_23 - .L_22)
	.align		4
.L_22:
        /*0090*/ 	.word	index@(.nv.constant0._Z19matrixMultiplyTiledPfS_S_iii)
        /*0094*/ 	.short	0x0380
        /*0096*/ 	.short	0x0024


	//----- nvinfo : EIATTR_SW_WAR
	.align		4
.L_23:
        /*0098*/ 	.byte	0x04, 0x36
        /*009a*/ 	.short	(.L_25 - .L_24)
.L_24:
        /*009c*/ 	.word	0x00000008
.L_25:


//--------------------- .nv.callgraph             --------------------------
	.section	.nv.callgraph,"",@"SHT_CUDA_CALLGRAPH"
	.align	4
	.sectionentsize	8
	.align		4
        /*0000*/ 	.word	0x00000000
	.align		4
        /*0004*/ 	.word	0xffffffff
	.align		4
        /*0008*/ 	.word	0x00000000
	.align		4
        /*000c*/ 	.word	0xfffffffe
	.align		4
        /*0010*/ 	.word	0x00000000
	.align		4
        /*0014*/ 	.word	0xfffffffd
	.align		4
        /*0018*/ 	.word	0x00000000
	.align		4
        /*001c*/ 	.word	0xfffffffc


//--------------------- .text._Z19matrixMultiplyTiledPfS_S_iii --------------------------
	.section	.text._Z19matrixMultiplyTiledPfS_S_iii,"ax",@progbits
	.align	128
        .global         _Z19matrixMultiplyTiledPfS_S_iii
        .type           _Z19matrixMultiplyTiledPfS_S_iii,@function
        .size           _Z19matrixMultiplyTiledPfS_S_iii,(.L_x_3 - _Z19matrixMultiplyTiledPfS_S_iii)
        .other          _Z19matrixMultiplyTiledPfS_S_iii,@"STO_CUDA_ENTRY STV_DEFAULT"
_Z19matrixMultiplyTiledPfS_S_iii:
.text._Z19matrixMultiplyTiledPfS_S_iii:
[----:B------:R-:W-:Y:S01]  /*0000*/  LDC R1, c[0x0][0x37c] ;  /* 0x0000df00ff017b82 */ /* 0x000fe20000000800 */
[----:B------:R-:W0:Y:S01]  /*0010*/  S2R R14, SR_TID.X ;  /* 0x00000000000e7919 */ /* 0x000e220000002100 */
[----:B------:R-:W1:Y:S06]  /*0020*/  LDCU UR10, c[0x0][0x39c] ;  /* 0x00007380ff0a77ac */ /* 0x000e6c0008000800 */
[----:B------:R-:W0:Y:S01]  /*0030*/  LDC R0, c[0x0][0x360] ;  /* 0x0000d800ff007b82 */ /* 0x000e220000000800 */
[----:B------:R-:W-:Y:S01]  /*0040*/  HFMA2 R23, -RZ, RZ, 0, 0 ;  /* 0x00000000ff177431 */ /* 0x000fe200000001ff */
[----:B------:R-:W2:Y:S01]  /*0050*/  S2R R21, SR_TID.Y ;  /* 0x0000000000157919 */ /* 0x000ea20000002200 */
[----:B------:R-:W3:Y:S01]  /*0060*/  LDCU UR14, c[0x0][0x3a0] ;  /* 0x00007400ff0e77ac */ /* 0x000ee20008000800 */
[----:B------:R-:W4:Y:S04]  /*0070*/  LDCU.64 UR8, c[0x0][0x358] ;  /* 0x00006b00ff0877ac */ /* 0x000f280008000a00 */
[----:B------:R-:W0:Y:S08]  /*0080*/  S2UR UR4, SR_CTAID.X ;  /* 0x00000000000479c3 */ /* 0x000e300000002500 */
[----:B------:R-:W2:Y:S01]  /*0090*/  S2UR UR5, SR_CTAID.Y ;  /* 0x00000000000579c3 */ /* 0x000ea20000002600 */
[----:B-1----:R-:W-:-:S07]  /*00a0*/  UISETP.GE.AND UP0, UPT, UR10, 0x1, UPT ;  /* 0x000000010a00788c */ /* 0x002fce000bf06270 */
[----:B------:R-:W2:Y:S01]  /*00b0*/  LDC R15, c[0x0][0x364] ;  /* 0x0000d900ff0f7b82 */ /* 0x000ea20000000800 */
[----:B0-----:R-:W-:Y:S02]  /*00c0*/  IMAD R0, R0, UR4, R14 ;  /* 0x0000000400007c24 */ /* 0x001fe4000f8e020e */
[----:B--2---:R-:W-:Y:S01]  /*00d0*/  IMAD R15, R15, UR5, R21 ;  /* 0x000000050f0f7c24 */ /* 0x004fe2000f8e0215 */
[----:B---34-:R-:W-:Y:S06]  /*00e0*/  BRA.U !UP0, `(.L_x_0) ;  /* 0x0000000508347547 */ /* 0x018fec000b800000 */
[----:B------:R-:W0:Y:S01]  /*00f0*/  S2UR UR7, SR_CgaCtaId ;  /* 0x00000000000779c3 */ /* 0x000e220000008800 */
[----:B------:R-:W1:Y:S01]  /*0100*/  LDCU UR11, c[0x0][0x3a0] ;  /* 0x00007400ff0b77ac */ /* 0x000e620008000800 */
[----:B------:R-:W-:Y:S01]  /*0110*/  MOV R23, RZ ;  /* 0x000000ff00177202 */ /* 0x000fe20000000f00 */
[----:B------:R-:W-:Y:S01]  /*0120*/  IMAD R13, R0, UR10, R21 ;  /* 0x0000000a000d7c24 */ /* 0x000fe2000f8e0215 */
[----:B------:R-:W-:Y:S01]  /*0130*/  UMOV UR5, 0x400 ;  /* 0x0000040000057882 */ /* 0x000fe20000000000 */
[----:B------:R-:W-:-:S03]  /*0140*/  UIADD3 UR4, UPT, UPT, UR10, 0xf, URZ ;  /* 0x0000000f0a047890 */ /* 0x000fc6000fffe0ff */
[----:B------:R-:W2:Y:S01]  /*0150*/  LDC R12, c[0x0][0x3a0] ;  /* 0x0000e800ff0c7b82 */ /* 0x000ea20000000800 */
[----:B------:R-:W-:Y:S02]  /*0160*/  UIADD3 UR6, UPT, UPT, UR5, 0x400, URZ ;  /* 0x0000040005067890 */ /* 0x000fe4000fffe0ff */
[----:B------:R-:W-:Y:S01]  /*0170*/  USHF.R.U32.HI UR4, URZ, 0x4, UR4 ;  /* 0x00000004ff047899 */ /* 0x000fe20008011604 */
[----:B------:R-:W3:Y:S04]  /*0180*/  LDCU.64 UR12, c[0x0][0x398] ;  /* 0x00007300ff0c77ac */ /* 0x000ee80008000a00 */
[----:B------:R-:W4:Y:S01]  /*0190*/  LDC.64 R2, c[0x0][0x380] ;  /* 0x0000e000ff027b82 */ /* 0x000f220000000a00 */
[----:B------:R-:W-:Y:S01]  /*01a0*/  UIADD3 UR4, UPT, UPT, -UR4, URZ, URZ ;  /* 0x000000ff04047290 */ /* 0x000fe2000fffe1ff */
[----:B-1----:R-:W-:Y:S01]  /*01b0*/  IMAD R17, R14, UR11, R15 ;  /* 0x0000000b0e117c24 */ /* 0x002fe2000f8e020f */
[----:B0-----:R-:W-:-:S02]  /*01c0*/  ULEA UR5, UR7, UR5, 0x18 ;  /* 0x0000000507057291 */ /* 0x001fc4000f8ec0ff */
[----:B------:R-:W-:-:S04]  /*01d0*/  ULEA UR6, UR7, UR6, 0x18 ;  /* 0x0000000607067291 */ /* 0x000fc8000f8ec0ff */
[C---:B------:R-:W-:Y:S02]  /*01e0*/  LEA R16, R14.reuse, UR5, 0x6 ;  /* 0x000000050e107c11 */ /* 0x040fe4000f8e30ff */
[C---:B------:R-:W-:Y:S02]  /*01f0*/  LEA R19, R21.reuse, UR6, 0x2 ;  /* 0x0000000615137c11 */ /* 0x040fe4000f8e10ff */
[----:B------:R-:W-:Y:S02]  /*0200*/  LEA R20, R21, R16, 0x2 ;  /* 0x0000001015147211 */ /* 0x000fe400078e10ff */
[----:B---3--:R-:W-:-:S07]  /*0210*/  LEA R18, R14, R19, 0x6 ;  /* 0x000000130e127211 */ /* 0x008fce00078e30ff */
.L_x_1:
[----:B--2---:R-:W-:Y:S01]  /*0220*/  ISETP.GE.AND P0, PT, R15, R12, PT ;  /* 0x0000000c0f00720c */ /* 0x004fe20003f06270 */
[----:B------:R-:W-:Y:S01]  /*0230*/  HFMA2 R29, -RZ, RZ, 0, 0 ;  /* 0x00000000ff1d7431 */ /* 0x000fe200000001ff */
[----:B------:R-:W-:Y:S01]  /*0240*/  ISETP.GE.AND P1, PT, R21, UR13, PT ;  /* 0x0000000d15007c0c */ /* 0x000fe2000bf26270 */
[----:B----4-:R-:W-:Y:S01]  /*0250*/  IMAD.WIDE R4, R13, 0x4, R2 ;  /* 0x000000040d047825 */ /* 0x010fe200078e0202 */
[----:B------:R-:W-:Y:S02]  /*0260*/  ISETP.GE.OR P0, PT, R14, UR13, P0 ;  /* 0x0000000d0e007c0c */ /* 0x000fe40008706670 */
[----:B------:R-:W-:Y:S02]  /*0270*/  ISETP.GE.OR P1, PT, R0, UR12, P1 ;  /* 0x0000000c00007c0c */ /* 0x000fe40008f26670 */
[----:B------:R-:W-:-:S09]  /*0280*/  MOV R27, RZ ;  /* 0x000000ff001b7202 */ /* 0x000fd20000000f00 */
[----:B------:R-:W0:Y:S02]  /*0290*/  @!P0 LDC.64 R6, c[0x0][0x388] ;  /* 0x0000e200ff068b82 */ /* 0x000e240000000a00 */
[----:B------:R-:W2:Y:S01]  /*02a0*/  @!P1 LDG.E R27, desc[UR8][R4.64] ;  /* 0x00000008041b9981 */ /* 0x000ea2000c1e1900 */
[----:B0-----:R-:W-:-:S05]  /*02b0*/  @!P0 IMAD.WIDE R6, R17, 0x4, R6 ;  /* 0x0000000411068825 */ /* 0x001fca00078e0206 */
[----:B------:R-:W3:Y:S01]  /*02c0*/  @!P0 LDG.E R29, desc[UR8][R6.64] ;  /* 0x00000008061d8981 */ /* 0x000ee2000c1e1900 */
[----:B------:R-:W-:-:S04]  /*02d0*/  UIADD3 UR4, UPT, UPT, UR4, 0x1, URZ ;  /* 0x0000000104047890 */ /* 0x000fc8000fffe0ff */
[----:B------:R-:W-:Y:S01]  /*02e0*/  UISETP.NE.AND UP0, UPT, UR4, URZ, UPT ;  /* 0x000000ff0400728c */ /* 0x000fe2000bf05270 */
[----:B------:R-:W-:Y:S02]  /*02f0*/  IADD3 R13, PT, PT, R13, 0x10, RZ ;  /* 0x000000100d0d7810 */ /* 0x000fe40007ffe0ff */
[----:B------:R-:W-:Y:S02]  /*0300*/  IADD3 R21, PT, PT, R21, 0x10, RZ ;  /* 0x0000001015157810 */ /* 0x000fe40007ffe0ff */
[----:B------:R-:W-:Y:S02]  /*0310*/  IADD3 R14, PT, PT, R14, 0x10, RZ ;  /* 0x000000100e0e7810 */ /* 0x000fe40007ffe0ff */
[----:B------:R-:W-:Y:S01]  /*0320*/  LEA R17, R12, R17, 0x4 ;  /* 0x000000110c117211 */ /* 0x000fe200078e20ff */
[----:B--2---:R-:W-:Y:S04]  /*0330*/  STS [R20], R27 ;  /* 0x0000001b14007388 */ /* 0x004fe80000000800 */
[----:B---3--:R-:W-:Y:S01]  /*0340*/  STS [R18], R29 ;  /* 0x0000001d12007388 */ /* 0x008fe20000000800 */
[----:B------:R-:W-:Y:S06]  /*0350*/  BAR.SYNC.DEFER_BLOCKING 0x0 ;  /* 0x0000000000007b1d */ /* 0x000fec0000010000 */
[----:B------:R-:W-:Y:S04]  /*0360*/  LDS R22, [R19] ;  /* 0x0000000013167984 */ /* 0x000fe80000000800 */
[----:B------:R-:W0:Y:S04]  /*0370*/  LDS.128 R8, [R16] ;  /* 0x0000000010087984 */ /* 0x000e280000000c00 */
[----:B------:R-:W1:Y:S04]  /*0380*/  LDS R26, [R19+0x40] ;  /* 0x00004000131a7984 */ /* 0x000e680000000800 */
[----:B------:R-:W2:Y:S04]  /*0390*/  LDS R25, [R19+0x80] ;  /* 0x0000800013197984 */ /* 0x000ea80000000800 */
[----:B------:R-:W3:Y:S04]  /*03a0*/  LDS R24, [R19+0xc0] ;  /* 0x0000c00013187984 */ /* 0x000ee80000000800 */
[----:B------:R-:W-:Y:S04]  /*03b0*/  LDS.128 R4, [R16+0x10] ;  /* 0x0000100010047984 */ /* 0x000fe80000000c00 */
[----:B------:R-:W-:Y:S01]  /*03c0*/  LDS R27, [R19+0x200] ;  /* 0x00020000131b7984 */ /* 0x000fe20000000800 */
[----:B0-----:R-:W-:-:S03]  /*03d0*/  FFMA R8, R8, R22, R23 ;  /* 0x0000001608087223 */ /* 0x001fc60000000017 */
[----:B------:R-:W0:Y:S01]  /*03e0*/  LDS R23, [R19+0x100] ;  /* 0x0001000013177984 */ /* 0x000e220000000800 */
[----:B-1----:R-:W-:-:S03]  /*03f0*/  FFMA R8, R26, R9, R8 ;  /* 0x000000091a087223 */ /* 0x002fc60000000008 */
[----:B------:R-:W1:Y:S01]  /*0400*/  LDS R22, [R19+0x140] ;  /* 0x0001400013167984 */ /* 0x000e620000000800 */
[----:B--2---:R-:W-:-:S03]  /*0410*/  FFMA R9, R25, R10, R8 ;  /* 0x0000000a19097223 */ /* 0x004fc60000000008 */
[----:B------:R-:W2:Y:S01]  /*0420*/  LDS R25, [R19+0x180] ;  /* 0x0001800013197984 */ /* 0x000ea20000000800 */
[----:B---3--:R-:W-:-:S03]  /*0430*/  FFMA R9, R24, R11, R9 ;  /* 0x0000000b18097223 */ /* 0x008fc60000000009 */
[----:B------:R-:W3:Y:S04]  /*0440*/  LDS R26, [R19+0x1c0] ;  /* 0x0001c000131a7984 */ /* 0x000ee80000000800 */
[----:B------:R-:W-:Y:S01]  /*0450*/  LDS R24, [R19+0x240] ;  /* 0x0002400013187984 */ /* 0x000fe20000000800 */
[----:B0-----:R-:W-:-:S03]  /*0460*/  FFMA R23, R4, R23, R9 ;  /* 0x0000001704177223 */ /* 0x001fc60000000009 */
[----:B------:R-:W0:Y:S01]  /*0470*/  LDS.128 R8, [R16+0x20] ;  /* 0x0000200010087984 */ /* 0x000e220000000c00 */
[----:B-1----:R-:W-:-:S03]  /*0480*/  FFMA R22, R22, R5, R23 ;  /* 0x0000000516167223 */ /* 0x002fc60000000017 */
[----:B------:R-:W1:Y:S01]  /*0490*/  LDS R23, [R19+0x280] ;  /* 0x0002800013177984 */ /* 0x000e620000000800 */
[----:B--2---:R-:W-:-:S03]  /*04a0*/  FFMA R25, R25, R6, R22 ;  /* 0x0000000619197223 */ /* 0x004fc60000000016 */
[----:B------:R-:W2:Y:S01]  /*04b0*/  LDS R22, [R19+0x2c0] ;  /* 0x0002c00013167984 */ /* 0x000ea20000000800 */
[----:B---3--:R-:W-:-:S03]  /*04c0*/  FFMA R7, R26, R7, R25 ;  /* 0x000000071a077223 */ /* 0x008fc60000000019 */
[----:B------:R-:W-:Y:S01]  /*04d0*/  LDS R25, [R19+0x300] ;  /* 0x0003000013197984 */ /* 0x000fe20000000800 */
[----:B0-----:R-:W-:-:S03]  /*04e0*/  FFMA R27, R8, R27, R7 ;  /* 0x0000001b081b7223 */ /* 0x001fc60000000007 */
[----:B------:R-:W0:Y:S01]  /*04f0*/  LDS.128 R4, [R16+0x30] ;  /* 0x0000300010047984 */ /* 0x000e220000000c00 */
[----:B------:R-:W-:-:S03]  /*0500*/  FFMA R24, R24, R9, R27 ;  /* 0x0000000918187223 */ /* 0x000fc6000000001b */
[----:B------:R-:W3:Y:S04]  /*0510*/  LDS R27, [R19+0x340] ;  /* 0x00034000131b7984 */ /* 0x000ee80000000800 */
[----:B------:R-:W4:Y:S04]  /*0520*/  LDS R9, [R19+0x380] ;  /* 0x0003800013097984 */ /* 0x000f280000000800 */
[----:B------:R-:W5:Y:S01]  /*0530*/  LDS R8, [R19+0x3c0] ;  /* 0x0003c00013087984 */ /* 0x000f620000000800 */
[----:B-1----:R-:W-:-:S04]  /*0540*/  FFMA R23, R23, R10, R24 ;  /* 0x0000000a17177223 */ /* 0x002fc80000000018 */
[----:B--2---:R-:W-:-:S04]  /*0550*/  FFMA R11, R22, R11, R23 ;  /* 0x0000000b160b7223 */ /* 0x004fc80000000017 */
[----:B0-----:R-:W-:-:S04]  /*0560*/  FFMA R4, R4, R25, R11 ;  /* 0x0000001904047223 */ /* 0x001fc8000000000b */
[----:B---3--:R-:W-:-:S04]  /*0570*/  FFMA R4, R27, R5, R4 ;  /* 0x000000051b047223 */ /* 0x008fc80000000004 */
[----:B----4-:R-:W-:-:S04]  /*0580*/  FFMA R9, R9, R6, R4 ;  /* 0x0000000609097223 */ /* 0x010fc80000000004 */
[----:B-----5:R-:W-:Y:S01]  /*0590*/  FFMA R23, R8, R7, R9 ;  /* 0x0000000708177223 */ /* 0x020fe20000000009 */
[----:B------:R-:W-:Y:S06]  /*05a0*/  BAR.SYNC.DEFER_BLOCKING 0x0 ;  /* 0x0000000000007b1d */ /* 0x000fec0000010000 */
[----:B------:R-:W-:Y:S05]  /*05b0*/  BRA.U UP0, `(.L_x_1) ;  /* 0xfffffffd00187547 */ /* 0x000fea000b83ffff */
.L_x_0:
[----:B------:R-:W0:Y:S01]  /*05c0*/  LDCU UR4, c[0x0][0x398] ;  /* 0x00007300ff0477ac */ /* 0x000e220008000800 */
[----:B------:R-:W-:-:S04]  /*05d0*/  ISETP.GE.AND P0, PT, R15, UR14, PT ;  /* 0x0000000e0f007c0c */ /* 0x000fc8000bf06270 */
[----:B0-----:R-:W-:-:S13]  /*05e0*/  ISETP.GE.OR P0, PT, R0, UR4, P0 ;  /* 0x0000000400007c0c */ /* 0x001fda0008706670 */
[----:B------:R-:W-:Y:S05]  /*05f0*/  @P0 EXIT ;  /* 0x000000000000094d */ /* 0x000fea0003800000 */
[----:B------:R-:W0:Y:S01]  /*0600*/  LDC.64 R2, c[0x0][0x390] ;  /* 0x0000e400ff027b82 */ /* 0x000e220000000a00 */
[----:B------:R-:W-:-:S04]  /*0610*/  IMAD R15, R0, UR14, R15 ;  /* 0x0000000e000f7c24 */ /* 0x000fc8000f8e020f */
[----:B0-----:R-:W-:-:S05]  /*0620*/  IMAD.WIDE R2, R15, 0x4, R2 ;  /* 0x000000040f027825 */ /* 0x001fca00078e0202 */
[----:B------:R-:W-:Y:S01]  /*0630*/  STG.E desc[UR8][R2.64], R23 ;  /* 0x0000001702007986 */ /* 0x000fe2000c101908 */
[----:B------:R-:W-:Y:S05]  /*0640*/  EXIT ;  /* 0x000000000000794d */ /* 0x000fea0003800000 */
.L_x_2:
[----:B------:R-:W-:-:S00]  /*0650*/  BRA `(.L_x_2) ;  /* 0xfffffffc00fc7947 */ /* 0x000fc0000383ffff */
[----:B------:R-:W-:-:S00]  /*0660*/  NOP ;  /* 0x0000000000007918 */ /* 0x000fc00000000000 */
        /* <DEDUP_REMOVED lines=9> */
.L_x_3:


//--------------------- .nv.shared._Z19matrixMultiplyTiledPfS_S_iii --------------------------
	.section	.nv.shared._Z19matrixMultiplyTiledPfS_S_iii,"aw",@nobits
	.sectionflags	@""
	.align	4
.nv.shared._Z19matrixMultiplyTiledPfS_S_iii:
	.zero		3072


//--------------------- .nv.shared.reserved.0     --------------------------
	.section	.nv.shared.reserved.0,"aw",@nobits
	.weak		__nv_reservedSMEM_offset_0_alias
	.size		__nv_reservedSMEM_offset_0_alias, 0, 64
	.other		__nv_reservedSMEM_offset_0_alias,@"STO_CUDA_RESERVED_SHARED STV_DEFAULT"
__nv_reservedSMEM_offset_0_alias:
	.zero		0
	.zero		64


//--------------------- .nv.constant0._Z19matrixMultiplyTiledPfS_S_iii --------------------------
	.section	.nv.constant0._Z19matrixMultiplyTiledPfS_S_iii,"a",@progbits
	.sectionflags	@""
	.align	4
.nv.constant0._Z19matrixMultiplyTiledPfS_S_iii:
	.zero		932


//--------------------- SYMBOLS --------------------------

	.type		.nv.reservedSmem.offset0,@object
	.size		.nv.reservedSmem.offset0,0x4
	.type		.nv.reservedSmem.cap,@object
	.size		.nv.reservedSmem.cap,0x4
